	.headerflags	@"EF_CUDA_TEXMODE_UNIFIED EF_CUDA_64BIT_ADDRESS EF_CUDA_ACCELERATORS EF_CUDA_SM90 EF_CUDA_VIRTUAL_SM(EF_CUDA_SM90)"
	.elftype	@"ET_EXEC"


//--------------------- .nv.info                  --------------------------
	.section	.nv.info,"",@"SHT_CUDA_INFO"
	.align	4


	//----- nvinfo : EIATTR_REGCOUNT
	.align		4
        /*0000*/ 	.byte	0x04, 0x2f
        /*0002*/ 	.short	(.L_3 - .L_2)
	.align		4
.L_2:
        /*0004*/ 	.word	index@(triton_poi_fused__native_batch_norm_legit_no_training_35)
        /*0008*/ 	.word	0x00000016


	//----- nvinfo : EIATTR_MIN_STACK_SIZE
	.align		4
.L_3:
        /*000c*/ 	.byte	0x04, 0x12
        /*000e*/ 	.short	(.L_5 - .L_4)
	.align		4
.L_4:
        /*0010*/ 	.word	index@(triton_poi_fused__native_batch_norm_legit_no_training_35)
        /*0014*/ 	.word	0x00000000


	//----- nvinfo : EIATTR_FRAME_SIZE
	.align		4
.L_5:
        /*0018*/ 	.byte	0x04, 0x11
        /*001a*/ 	.short	(.L_7 - .L_6)
	.align		4
.L_6:
        /*001c*/ 	.word	index@(triton_poi_fused__native_batch_norm_legit_no_training_35)
        /*0020*/ 	.word	0x00000000


	//----- nvinfo : EIATTR_MIN_STACK_SIZE
	.align		4
.L_7:
        /*0024*/ 	.byte	0x04, 0x12
        /*0026*/ 	.short	(.L_9 - .L_8)
	.align		4
.L_8:
        /*0028*/ 	.word	index@(triton_poi_fused__native_batch_norm_legit_no_training_35)
        /*002c*/ 	.word	0x00000000
.L_9:


//--------------------- .nv.info.triton_poi_fused__native_batch_norm_legit_no_training_35 --------------------------
	.section	.nv.info.triton_poi_fused__native_batch_norm_legit_no_training_35,"",@"SHT_CUDA_INFO"
	.sectionflags	@""
	.align	4


	//----- nvinfo : EIATTR_CUDA_API_VERSION
	.align		4
        /*0000*/ 	.byte	0x04, 0x37
        /*0002*/ 	.short	(.L_11 - .L_10)
.L_10:
        /*0004*/ 	.word	0x0000007c


	//----- nvinfo : EIATTR_KPARAM_INFO
	.align		4
.L_11:
        /*0008*/ 	.byte	0x04, 0x17
        /*000a*/ 	.short	(.L_13 - .L_12)
.L_12:
        /*000c*/ 	.word	0x00000000
        /*0010*/ 	.short	0x0006
        /*0012*/ 	.short	0x0030
        /*0014*/ 	.byte	0x00, 0xf0, 0x11, 0x00


	//----- nvinfo : EIATTR_KPARAM_INFO
	.align		4
.L_13:
        /*0018*/ 	.byte	0x04, 0x17
        /*001a*/ 	.short	(.L_15 - .L_14)
.L_14:
        /*001c*/ 	.word	0x00000000
        /*0020*/ 	.short	0x0005
        /*0022*/ 	.short	0x0028
        /*0024*/ 	.byte	0x00, 0xf4, 0x21, 0x00


	//----- nvinfo : EIATTR_KPARAM_INFO
	.align		4
.L_15:
        /*0028*/ 	.byte	0x04, 0x17
        /*002a*/ 	.short	(.L_17 - .L_16)
.L_16:
        /*002c*/ 	.word	0x00000000
        /*0030*/ 	.short	0x0004
        /*0032*/ 	.short	0x0020
        /*0034*/ 	.byte	0x00, 0xf4, 0x21, 0x00


	//----- nvinfo : EIATTR_KPARAM_INFO
	.align		4
.L_17:
        /*0038*/ 	.byte	0x04, 0x17
        /*003a*/ 	.short	(.L_19 - .L_18)
.L_18:
        /*003c*/ 	.word	0x00000000
        /*0040*/ 	.short	0x0003
        /*0042*/ 	.short	0x0018
        /*0044*/ 	.byte	0x00, 0xf4, 0x21, 0x00


	//----- nvinfo : EIATTR_KPARAM_INFO
	.align		4
.L_19:
        /*0048*/ 	.byte	0x04, 0x17
        /*004a*/ 	.short	(.L_21 - .L_20)
.L_20:
        /*004c*/ 	.word	0x00000000
        /*0050*/ 	.short	0x0002
        /*0052*/ 	.short	0x0010
        /*0054*/ 	.byte	0x00, 0xf4, 0x21, 0x00


	//----- nvinfo : EIATTR_KPARAM_INFO
	.align		4
.L_21:
        /*0058*/ 	.byte	0x04, 0x17
        /*005a*/ 	.short	(.L_23 - .L_22)
.L_22:
        /*005c*/ 	.word	0x00000000
        /*0060*/ 	.short	0x0001
        /*0062*/ 	.short	0x0008
        /*0064*/ 	.byte	0x00, 0xf4, 0x21, 0x00


	//----- nvinfo : EIATTR_KPARAM_INFO
	.align		4
.L_23:
        /*0068*/ 	.byte	0x04, 0x17
        /*006a*/ 	.short	(.L_25 - .L_24)
.L_24:
        /*006c*/ 	.word	0x00000000
        /*0070*/ 	.short	0x0000
        /*0072*/ 	.short	0x0000
        /*0074*/ 	.byte	0x00, 0xf4, 0x21, 0x00


	//----- nvinfo : EIATTR_SPARSE_MMA_MASK
	.align		4
.L_25:
        /*0078*/ 	.byte	0x03, 0x50
        /*007a*/ 	.short	0x0000


	//----- nvinfo : EIATTR_MAXREG_COUNT
	.align		4
        /*007c*/ 	.byte	0x03, 0x1b
        /*007e*/ 	.short	0x00ff


	//----- nvinfo : EIATTR_EXIT_INSTR_OFFSETS
	.align		4
        /*0080*/ 	.byte	0x04, 0x1c
        /*0082*/ 	.short	(.L_27 - .L_26)


	//   ....[0]....
.L_26:
        /*0084*/ 	.word	0x00000450


	//   ....[1]....
        /*0088*/ 	.word	0x00000470


	//----- nvinfo : EIATTR_REQNTID
	.align		4
.L_27:
        /*008c*/ 	.byte	0x04, 0x10
        /*008e*/ 	.short	(.L_29 - .L_28)
.L_28:
        /*0090*/ 	.word	0x00000080
        /*0094*/ 	.word	0x00000001
        /*0098*/ 	.word	0x00000001


	//----- nvinfo : EIATTR_CBANK_PARAM_SIZE
	.align		4
.L_29:
        /*009c*/ 	.byte	0x03, 0x19
        /*009e*/ 	.short	0x0034


	//----- nvinfo : EIATTR_PARAM_CBANK
	.align		4
        /*00a0*/ 	.byte	0x04, 0x0a
        /*00a2*/ 	.short	(.L_31 - .L_30)
	.align		4
.L_30:
        /*00a4*/ 	.word	index@(.nv.constant0.triton_poi_fused__native_batch_norm_legit_no_training_35)
        /*00a8*/ 	.short	0x0210
        /*00aa*/ 	.short	0x0034


	//----- nvinfo : EIATTR_SW_WAR
	.align		4
.L_31:
        /*00ac*/ 	.byte	0x04, 0x36
        /*00ae*/ 	.short	(.L_33 - .L_32)
.L_32:
        /*00b0*/ 	.word	0x00000008
.L_33:


//--------------------- .nv.callgraph             --------------------------
	.section	.nv.callgraph,"",@"SHT_CUDA_CALLGRAPH"
	.align	4
	.sectionentsize	8
	.align		4
        /*0000*/ 	.word	0x00000000
	.align		4
        /*0004*/ 	.word	0xffffffff
	.align		4
        /*0008*/ 	.word	0x00000000
	.align		4
        /*000c*/ 	.word	0xfffffffe
	.align		4
        /*0010*/ 	.word	0x00000000
	.align		4
        /*0014*/ 	.word	0xfffffffd
	.align		4
        /*0018*/ 	.word	0x00000000
	.align		4
        /*001c*/ 	.word	0xfffffffc


//--------------------- .nv.constant4             --------------------------
	.section	.nv.constant4,"a",@progbits
	.align	8
	.align		8
.nv.constant4:
        /*0000*/ 	.dword	_$_str
	.align		8
        /*0008*/ 	.dword	_$_str_$_2


//--------------------- .text.triton_poi_fused__native_batch_norm_legit_no_training_35 --------------------------
	.section	.text.triton_poi_fused__native_batch_norm_legit_no_training_35,"ax",@progbits
	.align	128
        .global         triton_poi_fused__native_batch_norm_legit_no_training_35
        .type           triton_poi_fused__native_batch_norm_legit_no_training_35,@function
        .size           triton_poi_fused__native_batch_norm_legit_no_training_35,(.L_x_1 - triton_poi_fused__native_batch_norm_legit_no_training_35)
        .other          triton_poi_fused__native_batch_norm_legit_no_training_35,@"STO_CUDA_ENTRY STV_DEFAULT"
triton_poi_fused__native_batch_norm_legit_no_training_35:
.text.triton_poi_fused__native_batch_norm_legit_no_training_35:
[----:B------:R-:W0:Y:S01]  /*0000*/  LDC R1, c[0x0][0x28] ;  /* 0x00000a00ff017b82 */ /* 0x000e220000000800 */
[----:B------:R-:W1:Y:S07]  /*0010*/  S2R R0, SR_TID.X ;  /* 0x0000000000007919 */ /* 0x000e6e0000002100 */
[----:B------:R-:W2:Y:S01]  /*0020*/  LDC.64 R8, c[0x0][0x220] ;  /* 0x00008800ff087b82 */ /* 0x000ea20000000a00 */
[----:B------:R-:W-:Y:S01]  /*0030*/  ULDC.64 UR4, c[0x0][0x208] ;  /* 0x0000820000047ab9 */ /* 0x000fe20000000a00 */
[----:B------:R-:W3:Y:S06]  /*0040*/  S2R R5, SR_CTAID.X ;  /* 0x0000000000057919 */ /* 0x000eec0000002500 */
[----:B------:R-:W4:Y:S08]  /*0050*/  LDC.64 R14, c[0x0][0x218] ;  /* 0x00008600ff0e7b82 */ /* 0x000f300000000a00 */
[----:B------:R-:W5:Y:S08]  /*0060*/  LDC.64 R12, c[0x0][0x210] ;  /* 0x00008400ff0c7b82 */ /* 0x000f700000000a00 */
[----:B------:R-:W4:Y:S01]  /*0070*/  LDC.64 R16, c[0x0][0x228] ;  /* 0x00008a00ff107b82 */ /* 0x000f220000000a00 */
[----:B-1----:R-:W-:-:S07]  /*0080*/  SHF.L.U32 R0, R0, 0x1, RZ ;  /* 0x0000000100007819 */ /* 0x002fce00000006ff */
[----:B------:R-:W1:Y:S01]  /*0090*/  LDC.64 R18, c[0x0][0x230] ;  /* 0x00008c00ff127b82 */ /* 0x000e620000000a00 */
[----:B---3--:R-:W-:Y:S02]  /*00a0*/  SHF.R.S32.HI R3, RZ, 0x17, R5 ;  /* 0x00000017ff037819 */ /* 0x008fe40000011405 */
[----:B------:R-:W-:Y:S02]  /*00b0*/  LOP3.LUT R0, R0, 0xfe, RZ, 0xc0, !PT ;  /* 0x000000fe00007812 */ /* 0x000fe400078ec0ff */
[----:B------:R-:W-:Y:S02]  /*00c0*/  SGXT R3, R3, 0x1 ;  /* 0x000000010303781a */ /* 0x000fe40000000200 */
[----:B------:R-:W-:Y:S02]  /*00d0*/  LEA R0, R5, R0, 0x8 ;  /* 0x0000000005007211 */ /* 0x000fe400078e40ff */
[----:B------:R-:W-:Y:S02]  /*00e0*/  CS2R R4, SRZ ;  /* 0x0000000000047805 */ /* 0x000fe4000001ff00 */
[----:B------:R-:W-:-:S02]  /*00f0*/  LEA.HI R3, R3, R0, RZ, 0x2 ;  /* 0x0000000003037211 */ /* 0x000fc400078f10ff */
[----:B------:R-:W-:Y:S02]  /*0100*/  ISETP.GE.AND P4, PT, R0, 0x800, PT ;  /* 0x000008000000780c */ /* 0x000fe40003f86270 */
[--C-:B------:R-:W-:Y:S02]  /*0110*/  SHF.R.S32.HI R2, RZ, 0x2, R3.reuse ;  /* 0x00000002ff027819 */ /* 0x100fe40000011403 */
[----:B------:R-:W-:-:S04]  /*0120*/  SHF.R.S32.HI R3, RZ, 0x1f, R3 ;  /* 0x0000001fff037819 */ /* 0x000fc80000011403 */
[----:B------:R-:W-:-:S04]  /*0130*/  LEA.HI R3, R3, R2, RZ, 0x7 ;  /* 0x0000000203037211 */ /* 0x000fc800078f38ff */
[----:B------:R-:W-:-:S04]  /*0140*/  LOP3.LUT R3, R3, 0xffffff80, RZ, 0xc0, !PT ;  /* 0xffffff8003037812 */ /* 0x000fc800078ec0ff */
[----:B------:R-:W-:-:S05]  /*0150*/  IADD3 R11, R2, -R3, RZ ;  /* 0x80000003020b7210 */ /* 0x000fca0007ffe0ff */
[----:B--2---:R-:W-:-:S05]  /*0160*/  IMAD.WIDE R8, R11, 0x4, R8 ;  /* 0x000000040b087825 */ /* 0x004fca00078e0208 */
[----:B------:R-:W2:Y:S04]  /*0170*/  @!P4 LDG.E.EL R4, desc[UR4][R8.64] ;  /* 0x000000040804c981 */ /* 0x000ea8000c2e1900 */
[----:B------:R3:W2:Y:S01]  /*0180*/  @!P4 LDG.E.EL R5, desc[UR4][R8.64] ;  /* 0x000000040805c981 */ /* 0x0006a2000c2e1900 */
[----:B------:R-:W-:Y:S02]  /*0190*/  CS2R R6, SRZ ;  /* 0x0000000000067805 */ /* 0x000fe4000001ff00 */
[----:B------:R-:W-:Y:S01]  /*01a0*/  CS2R R2, SRZ ;  /* 0x0000000000027805 */ /* 0x000fe2000001ff00 */
[----:B----4-:R-:W-:-:S04]  /*01b0*/  IMAD.WIDE R14, R11, 0x4, R14 ;  /* 0x000000040b0e7825 */ /* 0x010fc800078e020e */
[----:B-----5:R-:W-:Y:S01]  /*01c0*/  IMAD.WIDE R12, R0, 0x4, R12 ;  /* 0x00000004000c7825 */ /* 0x020fe200078e020c */
[----:B------:R-:W4:Y:S04]  /*01d0*/  @!P4 LDG.E.EL R6, desc[UR4][R14.64] ;  /* 0x000000040e06c981 */ /* 0x000f28000c2e1900 */
[----:B------:R-:W4:Y:S01]  /*01e0*/  @!P4 LDG.E.64 R2, desc[UR4][R12.64] ;  /* 0x000000040c02c981 */ /* 0x000f22000c1e1b00 */
[C---:B0-----:R-:W-:Y:S01]  /*01f0*/  IMAD.WIDE R16, R11.reuse, 0x4, R16 ;  /* 0x000000040b107825 */ /* 0x041fe200078e0210 */
[----:B---3--:R-:W-:Y:S02]  /*0200*/  CS2R R8, SRZ ;  /* 0x0000000000087805 */ /* 0x008fe4000001ff00 */
[----:B------:R0:W3:Y:S01]  /*0210*/  @!P4 LDG.E.EL R7, desc[UR4][R14.64] ;  /* 0x000000040e07c981 */ /* 0x0000e2000c2e1900 */
[----:B-1----:R-:W-:Y:S01]  /*0220*/  IMAD.WIDE R18, R11, 0x4, R18 ;  /* 0x000000040b127825 */ /* 0x002fe200078e0212 */
[----:B------:R-:W-:-:S04]  /*0230*/  CS2R R10, SRZ ;  /* 0x00000000000a7805 */ /* 0x000fc8000001ff00 */
[----:B------:R-:W5:Y:S04]  /*0240*/  @!P4 LDG.E.EL R8, desc[UR4][R18.64] ;  /* 0x000000041208c981 */ /* 0x000f68000c2e1900 */
[----:B------:R-:W5:Y:S04]  /*0250*/  @!P4 LDG.E.EL R11, desc[UR4][R16.64] ;  /* 0x00000004100bc981 */ /* 0x000f68000c2e1900 */
[----:B------:R-:W3:Y:S04]  /*0260*/  @!P4 LDG.E.EL R10, desc[UR4][R16.64] ;  /* 0x00000004100ac981 */ /* 0x000ee8000c2e1900 */
[----:B------:R-:W3:Y:S01]  /*0270*/  @!P4 LDG.E.EL R9, desc[UR4][R18.64] ;  /* 0x000000041209c981 */ /* 0x000ee2000c2e1900 */
[----:B0-----:R-:W-:Y:S01]  /*0280*/  HFMA2.MMA R15, -RZ, RZ, 1.625, 0 ;  /* 0x3e800000ff0f7435 */ /* 0x001fe200000001ff */
[----:B--2---:R-:W-:Y:S01]  /*0290*/  FADD R4, R4, 9.9999997473787516356e-06 ;  /* 0x3727c5ac04047421 */ /* 0x004fe20000000000 */
[----:B------:R-:W-:-:S03]  /*02a0*/  FADD R12, R5, 9.9999997473787516356e-06 ;  /* 0x3727c5ac050c7421 */ /* 0x000fc60000000000 */
[----:B------:R0:W1:Y:S08]  /*02b0*/  MUFU.SQRT R13, R4 ;  /* 0x00000004000d7308 */ /* 0x0000700000002000 */
[----:B------:R-:W2:Y:S01]  /*02c0*/  MUFU.SQRT R14, R12 ;  /* 0x0000000c000e7308 */ /* 0x000ea20000002000 */
[----:B0-----:R-:W0:Y:S01]  /*02d0*/  LDC.64 R4, c[0x0][0x238] ;  /* 0x00008e00ff047b82 */ /* 0x001e220000000a00 */
[----:B-1----:R-:W-:-:S02]  /*02e0*/  FSETP.GT.AND P0, PT, R13, 8.50705917302346158658e+37, PT ;  /* 0x7e8000000d00780b */ /* 0x002fc40003f04000 */
[----:B------:R-:W-:Y:S02]  /*02f0*/  FSETP.GEU.AND P2, PT, R13, 1.175494350822287508e-38, PT ;  /* 0x008000000d00780b */ /* 0x000fe40003f4e000 */
[C---:B--2---:R-:W-:Y:S02]  /*0300*/  FSETP.GT.AND P1, PT, R14.reuse, 8.50705917302346158658e+37, PT ;  /* 0x7e8000000e00780b */ /* 0x044fe40003f24000 */
[----:B------:R-:W-:-:S07]  /*0310*/  FSETP.GEU.AND P3, PT, R14, 1.175494350822287508e-38, PT ;  /* 0x008000000e00780b */ /* 0x000fce0003f6e000 */
[----:B------:R-:W-:-:S04]  /*0320*/  @P0 FMUL R13, R13, 0.25 ;  /* 0x3e8000000d0d0820 */ /* 0x000fc80000400000 */
[----:B------:R-:W-:Y:S01]  /*0330*/  @!P2 FMUL R13, R13, 16777216 ;  /* 0x4b8000000d0da820 */ /* 0x000fe20000400000 */
[----:B------:R-:W-:-:S04]  /*0340*/  @P1 FMUL R14, R14, 0.25 ;  /* 0x3e8000000e0e1820 */ /* 0x000fc80000400000 */
[----:B------:R-:W-:Y:S01]  /*0350*/  @!P3 FMUL R14, R14, 16777216 ;  /* 0x4b8000000e0eb820 */ /* 0x000fe20000400000 */
[----:B------:R-:W1:Y:S01]  /*0360*/  MUFU.RCP R13, R13 ;  /* 0x0000000d000d7308 */ /* 0x000e620000001000 */
[----:B------:R-:W-:-:S07]  /*0370*/  FSEL R12, R15, 1, P0 ;  /* 0x3f8000000f0c7808 */ /* 0x000fce0000000000 */
[----:B------:R-:W2:Y:S01]  /*0380*/  MUFU.RCP R14, R14 ;  /* 0x0000000e000e7308 */ /* 0x000ea20000001000 */
[----:B------:R-:W-:Y:S01]  /*0390*/  FSEL R15, R15, 1, P1 ;  /* 0x3f8000000f0f7808 */ /* 0x000fe20000800000 */
[----:B------:R-:W-:Y:S01]  /*03a0*/  @!P2 FMUL R12, R12, 16777216 ;  /* 0x4b8000000c0ca820 */ /* 0x000fe20000400000 */
[----:B----4-:R-:W-:-:S03]  /*03b0*/  FADD R3, -R6, R3 ;  /* 0x0000000306037221 */ /* 0x010fc60000000100 */
[----:B------:R-:W-:Y:S01]  /*03c0*/  @!P3 FMUL R15, R15, 16777216 ;  /* 0x4b8000000f0fb820 */ /* 0x000fe20000400000 */
[----:B---3--:R-:W-:Y:S01]  /*03d0*/  FADD R2, -R7, R2 ;  /* 0x0000000207027221 */ /* 0x008fe20000000100 */
[----:B-1----:R-:W-:Y:S02]  /*03e0*/  FMUL R13, R13, R12 ;  /* 0x0000000c0d0d7220 */ /* 0x002fe40000400000 */
[----:B--2---:R-:W-:Y:S02]  /*03f0*/  FMUL R6, R14, R15 ;  /* 0x0000000f0e067220 */ /* 0x004fe40000400000 */
[----:B------:R-:W-:Y:S02]  /*0400*/  FMUL R13, R2, R13 ;  /* 0x0000000d020d7220 */ /* 0x000fe40000400000 */
[----:B------:R-:W-:Y:S01]  /*0410*/  FMUL R6, R3, R6 ;  /* 0x0000000603067220 */ /* 0x000fe20000400000 */
[----:B0-----:R-:W-:-:S04]  /*0420*/  IMAD.WIDE R4, R0, 0x4, R4 ;  /* 0x0000000400047825 */ /* 0x001fc800078e0204 */
[----:B-----5:R-:W-:Y:S01]  /*0430*/  FFMA R8, R13, R11, R8 ;  /* 0x0000000b0d087223 */ /* 0x020fe20000000008 */
[----:B------:R-:W-:Y:S01]  /*0440*/  FFMA R9, R6, R10, R9 ;  /* 0x0000000a06097223 */ /* 0x000fe20000000009 */
[----:B------:R-:W-:Y:S06]  /*0450*/  @P4 EXIT ;  /* 0x000000000000494d */ /* 0x000fec0003800000 */
[----:B------:R-:W-:Y:S01]  /*0460*/  STG.E.64 desc[UR4][R4.64], R8 ;  /* 0x0000000804007986 */ /* 0x000fe2000c101b04 */
[----:B------:R-:W-:Y:S05]  /*0470*/  EXIT ;  /* 0x000000000000794d */ /* 0x000fea0003800000 */
.L_x_0:
[----:B------:R-:W-:-:S00]  /*0480*/  BRA `(.L_x_0) ;  /* 0xfffffffc00fc7947 */ /* 0x000fc0000383ffff */
[----:B------:R-:W-:-:S00]  /*0490*/  NOP ;  /* 0x0000000000007918 */ /* 0x000fc00000000000 */
        /* <DEDUP_REMOVED lines=14> */
.L_x_1:


//--------------------- .nv.global.init           --------------------------
	.section	.nv.global.init,"aw",@progbits
.nv.global.init:
	.type		_$_str,@object
	.size		_$_str,(_$_str_$_2 - _$_str)
_$_str:
        /*0000*/ 	.byte	0x5f, 0x5f, 0x43, 0x55, 0x44, 0x41, 0x5f, 0x46, 0x54, 0x5a, 0x00
	.type		_$_str_$_2,@object
	.size		_$_str_$_2,(.L_1 - _$_str_$_2)
_$_str_$_2:
        /*000b*/ 	.byte	0x5f, 0x5f, 0x43, 0x55, 0x44, 0x41, 0x5f, 0x50, 0x52, 0x45, 0x43, 0x5f, 0x53, 0x51, 0x52, 0x54
        /*001b*/ 	.byte	0x00
.L_1:


//--------------------- .nv.constant0.triton_poi_fused__native_batch_norm_legit_no_training_35 --------------------------
	.section	.nv.constant0.triton_poi_fused__native_batch_norm_legit_no_training_35,"a",@progbits
	.sectionflags	@""
	.align	4
.nv.constant0.triton_poi_fused__native_batch_norm_legit_no_training_35:
	.zero		580
